	.headerflags	@"EF_CUDA_TEXMODE_UNIFIED EF_CUDA_64BIT_ADDRESS EF_CUDA_ACCELERATORS EF_CUDA_SM90 EF_CUDA_VIRTUAL_SM(EF_CUDA_SM90)"
	.elftype	@"ET_EXEC"


//--------------------- .nv.info                  --------------------------
	.section	.nv.info,"",@"SHT_CUDA_INFO"
	.align	4


	//----- nvinfo : EIATTR_REGCOUNT
	.align		4
        /*0000*/ 	.byte	0x04, 0x2f
        /*0002*/ 	.short	(.L_3 - .L_2)
	.align		4
.L_2:
        /*0004*/ 	.word	index@(triton_poi_fused__native_batch_norm_legit_no_training_relu_6)
        /*0008*/ 	.word	0x00000012


	//----- nvinfo : EIATTR_MIN_STACK_SIZE
	.align		4
.L_3:
        /*000c*/ 	.byte	0x04, 0x12
        /*000e*/ 	.short	(.L_5 - .L_4)
	.align		4
.L_4:
        /*0010*/ 	.word	index@(triton_poi_fused__native_batch_norm_legit_no_training_relu_6)
        /*0014*/ 	.word	0x00000000


	//----- nvinfo : EIATTR_FRAME_SIZE
	.align		4
.L_5:
        /*0018*/ 	.byte	0x04, 0x11
        /*001a*/ 	.short	(.L_7 - .L_6)
	.align		4
.L_6:
        /*001c*/ 	.word	index@(triton_poi_fused__native_batch_norm_legit_no_training_relu_6)
        /*0020*/ 	.word	0x00000000


	//----- nvinfo : EIATTR_MIN_STACK_SIZE
	.align		4
.L_7:
        /*0024*/ 	.byte	0x04, 0x12
        /*0026*/ 	.short	(.L_9 - .L_8)
	.align		4
.L_8:
        /*0028*/ 	.word	index@(triton_poi_fused__native_batch_norm_legit_no_training_relu_6)
        /*002c*/ 	.word	0x00000000
.L_9:


//--------------------- .nv.info.triton_poi_fused__native_batch_norm_legit_no_training_relu_6 --------------------------
	.section	.nv.info.triton_poi_fused__native_batch_norm_legit_no_training_relu_6,"",@"SHT_CUDA_INFO"
	.sectionflags	@""
	.align	4


	//----- nvinfo : EIATTR_CUDA_API_VERSION
	.align		4
        /*0000*/ 	.byte	0x04, 0x37
        /*0002*/ 	.short	(.L_11 - .L_10)
.L_10:
        /*0004*/ 	.word	0x0000007c


	//----- nvinfo : EIATTR_KPARAM_INFO
	.align		4
.L_11:
        /*0008*/ 	.byte	0x04, 0x17
        /*000a*/ 	.short	(.L_13 - .L_12)
.L_12:
        /*000c*/ 	.word	0x00000000
        /*0010*/ 	.short	0x0006
        /*0012*/ 	.short	0x0030
        /*0014*/ 	.byte	0x00, 0xf0, 0x11, 0x00


	//----- nvinfo : EIATTR_KPARAM_INFO
	.align		4
.L_13:
        /*0018*/ 	.byte	0x04, 0x17
        /*001a*/ 	.short	(.L_15 - .L_14)
.L_14:
        /*001c*/ 	.word	0x00000000
        /*0020*/ 	.short	0x0005
        /*0022*/ 	.short	0x0028
        /*0024*/ 	.byte	0x00, 0xf4, 0x21, 0x00


	//----- nvinfo : EIATTR_KPARAM_INFO
	.align		4
.L_15:
        /*0028*/ 	.byte	0x04, 0x17
        /*002a*/ 	.short	(.L_17 - .L_16)
.L_16:
        /*002c*/ 	.word	0x00000000
        /*0030*/ 	.short	0x0004
        /*0032*/ 	.short	0x0020
        /*0034*/ 	.byte	0x00, 0xf4, 0x21, 0x00


	//----- nvinfo : EIATTR_KPARAM_INFO
	.align		4
.L_17:
        /*0038*/ 	.byte	0x04, 0x17
        /*003a*/ 	.short	(.L_19 - .L_18)
.L_18:
        /*003c*/ 	.word	0x00000000
        /*0040*/ 	.short	0x0003
        /*0042*/ 	.short	0x0018
        /*0044*/ 	.byte	0x00, 0xf4, 0x21, 0x00


	//----- nvinfo : EIATTR_KPARAM_INFO
	.align		4
.L_19:
        /*0048*/ 	.byte	0x04, 0x17
        /*004a*/ 	.short	(.L_21 - .L_20)
.L_20:
        /*004c*/ 	.word	0x00000000
        /*0050*/ 	.short	0x0002
        /*0052*/ 	.short	0x0010
        /*0054*/ 	.byte	0x00, 0xf4, 0x21, 0x00


	//----- nvinfo : EIATTR_KPARAM_INFO
	.align		4
.L_21:
        /*0058*/ 	.byte	0x04, 0x17
        /*005a*/ 	.short	(.L_23 - .L_22)
.L_22:
        /*005c*/ 	.word	0x00000000
        /*0060*/ 	.short	0x0001
        /*0062*/ 	.short	0x0008
        /*0064*/ 	.byte	0x00, 0xf4, 0x21, 0x00


	//----- nvinfo : EIATTR_KPARAM_INFO
	.align		4
.L_23:
        /*0068*/ 	.byte	0x04, 0x17
        /*006a*/ 	.short	(.L_25 - .L_24)
.L_24:
        /*006c*/ 	.word	0x00000000
        /*0070*/ 	.short	0x0000
        /*0072*/ 	.short	0x0000
        /*0074*/ 	.byte	0x00, 0xf4, 0x21, 0x00


	//----- nvinfo : EIATTR_SPARSE_MMA_MASK
	.align		4
.L_25:
        /*0078*/ 	.byte	0x03, 0x50
        /*007a*/ 	.short	0x0000


	//----- nvinfo : EIATTR_MAXREG_COUNT
	.align		4
        /*007c*/ 	.byte	0x03, 0x1b
        /*007e*/ 	.short	0x00ff


	//----- nvinfo : EIATTR_EXIT_INSTR_OFFSETS
	.align		4
        /*0080*/ 	.byte	0x04, 0x1c
        /*0082*/ 	.short	(.L_27 - .L_26)


	//   ....[0]....
.L_26:
        /*0084*/ 	.word	0x00000330


	//   ....[1]....
        /*0088*/ 	.word	0x00000350


	//----- nvinfo : EIATTR_REQNTID
	.align		4
.L_27:
        /*008c*/ 	.byte	0x04, 0x10
        /*008e*/ 	.short	(.L_29 - .L_28)
.L_28:
        /*0090*/ 	.word	0x00000080
        /*0094*/ 	.word	0x00000001
        /*0098*/ 	.word	0x00000001


	//----- nvinfo : EIATTR_CBANK_PARAM_SIZE
	.align		4
.L_29:
        /*009c*/ 	.byte	0x03, 0x19
        /*009e*/ 	.short	0x0034


	//----- nvinfo : EIATTR_PARAM_CBANK
	.align		4
        /*00a0*/ 	.byte	0x04, 0x0a
        /*00a2*/ 	.short	(.L_31 - .L_30)
	.align		4
.L_30:
        /*00a4*/ 	.word	index@(.nv.constant0.triton_poi_fused__native_batch_norm_legit_no_training_relu_6)
        /*00a8*/ 	.short	0x0210
        /*00aa*/ 	.short	0x0034


	//----- nvinfo : EIATTR_SW_WAR
	.align		4
.L_31:
        /*00ac*/ 	.byte	0x04, 0x36
        /*00ae*/ 	.short	(.L_33 - .L_32)
.L_32:
        /*00b0*/ 	.word	0x00000008
.L_33:


//--------------------- .nv.callgraph             --------------------------
	.section	.nv.callgraph,"",@"SHT_CUDA_CALLGRAPH"
	.align	4
	.sectionentsize	8
	.align		4
        /*0000*/ 	.word	0x00000000
	.align		4
        /*0004*/ 	.word	0xffffffff
	.align		4
        /*0008*/ 	.word	0x00000000
	.align		4
        /*000c*/ 	.word	0xfffffffe
	.align		4
        /*0010*/ 	.word	0x00000000
	.align		4
        /*0014*/ 	.word	0xfffffffd
	.align		4
        /*0018*/ 	.word	0x00000000
	.align		4
        /*001c*/ 	.word	0xfffffffc


//--------------------- .nv.constant4             --------------------------
	.section	.nv.constant4,"a",@progbits
	.align	8
	.align		8
.nv.constant4:
        /*0000*/ 	.dword	_$_str
	.align		8
        /*0008*/ 	.dword	_$_str_$_2


//--------------------- .text.triton_poi_fused__native_batch_norm_legit_no_training_relu_6 --------------------------
	.section	.text.triton_poi_fused__native_batch_norm_legit_no_training_relu_6,"ax",@progbits
	.align	128
        .global         triton_poi_fused__native_batch_norm_legit_no_training_relu_6
        .type           triton_poi_fused__native_batch_norm_legit_no_training_relu_6,@function
        .size           triton_poi_fused__native_batch_norm_legit_no_training_relu_6,(.L_x_1 - triton_poi_fused__native_batch_norm_legit_no_training_relu_6)
        .other          triton_poi_fused__native_batch_norm_legit_no_training_relu_6,@"STO_CUDA_ENTRY STV_DEFAULT"
triton_poi_fused__native_batch_norm_legit_no_training_relu_6:
.text.triton_poi_fused__native_batch_norm_legit_no_training_relu_6:
[----:B------:R-:W0:Y:S01]  /*0000*/  LDC R1, c[0x0][0x28] ;  /* 0x00000a00ff017b82 */ /* 0x000e220000000800 */
[----:B------:R-:W1:Y:S07]  /*0010*/  S2R R0, SR_TID.X ;  /* 0x0000000000007919 */ /* 0x000e6e0000002100 */
[----:B------:R-:W2:Y:S01]  /*0020*/  LDC.64 R8, c[0x0][0x220] ;  /* 0x00008800ff087b82 */ /* 0x000ea20000000a00 */
[----:B------:R-:W-:Y:S01]  /*0030*/  HFMA2.MMA R14, -RZ, RZ, 0, 0 ;  /* 0x00000000ff0e7435 */ /* 0x000fe200000001ff */
[----:B------:R-:W-:Y:S01]  /*0040*/  ULDC.64 UR4, c[0x0][0x208] ;  /* 0x0000820000047ab9 */ /* 0x000fe20000000a00 */
[----:B------:R-:W3:Y:S05]  /*0050*/  S2R R3, SR_CTAID.X ;  /* 0x0000000000037919 */ /* 0x000eea0000002500 */
[----:B------:R-:W4:Y:S08]  /*0060*/  LDC.64 R4, c[0x0][0x210] ;  /* 0x00008400ff047b82 */ /* 0x000f300000000a00 */
[----:B------:R-:W5:Y:S08]  /*0070*/  LDC.64 R6, c[0x0][0x218] ;  /* 0x00008600ff067b82 */ /* 0x000f700000000a00 */
[----:B------:R-:W4:Y:S01]  /*0080*/  LDC.64 R10, c[0x0][0x228] ;  /* 0x00008a00ff0a7b82 */ /* 0x000f220000000a00 */
[----:B-1----:R-:W-:-:S07]  /*0090*/  LOP3.LUT R0, R0, 0x7f, RZ, 0xc0, !PT ;  /* 0x0000007f00007812 */ /* 0x002fce00078ec0ff */
[----:B------:R-:W1:Y:S01]  /*00a0*/  LDC.64 R12, c[0x0][0x230] ;  /* 0x00008c00ff0c7b82 */ /* 0x000e620000000a00 */
[----:B---3--:R-:W-:Y:S01]  /*00b0*/  SHF.R.S32.HI R2, RZ, 0x18, R3 ;  /* 0x00000018ff027819 */ /* 0x008fe20000011403 */
[----:B------:R-:W-:-:S03]  /*00c0*/  IMAD R0, R3, 0x80, R0 ;  /* 0x0000008003007824 */ /* 0x000fc600078e0200 */
[----:B------:R-:W-:Y:S02]  /*00d0*/  SGXT R3, R2, 0x1 ;  /* 0x000000010203781a */ /* 0x000fe40000000200 */
[----:B------:R-:W-:Y:S02]  /*00e0*/  ISETP.GE.AND P0, PT, R0, 0x200, PT ;  /* 0x000002000000780c */ /* 0x000fe40003f06270 */
[----:B------:R-:W-:-:S04]  /*00f0*/  LEA.HI R3, R3, R0, RZ, 0x2 ;  /* 0x0000000003037211 */ /* 0x000fc800078f10ff */
[--C-:B------:R-:W-:Y:S02]  /*0100*/  SHF.R.S32.HI R2, RZ, 0x2, R3.reuse ;  /* 0x00000002ff027819 */ /* 0x100fe40000011403 */
[----:B------:R-:W-:-:S04]  /*0110*/  SHF.R.S32.HI R3, RZ, 0x1f, R3 ;  /* 0x0000001fff037819 */ /* 0x000fc80000011403 */
[----:B------:R-:W-:-:S04]  /*0120*/  LEA.HI R3, R3, R2, RZ, 0x5 ;  /* 0x0000000203037211 */ /* 0x000fc800078f28ff */
[----:B------:R-:W-:-:S05]  /*0130*/  LOP3.LUT R3, R3, 0xffffffe0, RZ, 0xc0, !PT ;  /* 0xffffffe003037812 */ /* 0x000fca00078ec0ff */
[----:B------:R-:W-:-:S04]  /*0140*/  IMAD.IADD R15, R2, 0x1, -R3 ;  /* 0x00000001020f7824 */ /* 0x000fc800078e0a03 */
[----:B--2---:R-:W-:-:S05]  /*0150*/  IMAD.WIDE R8, R15, 0x4, R8 ;  /* 0x000000040f087825 */ /* 0x004fca00078e0208 */
[----:B------:R2:W3:Y:S01]  /*0160*/  @!P0 LDG.E.EL R14, desc[UR4][R8.64] ;  /* 0x00000004080e8981 */ /* 0x0004e2000c2e1900 */
[----:B------:R-:W-:Y:S01]  /*0170*/  CS2R R2, SRZ ;  /* 0x0000000000027805 */ /* 0x000fe2000001ff00 */
[----:B----4-:R-:W-:-:S04]  /*0180*/  IMAD.WIDE R4, R0, 0x4, R4 ;  /* 0x0000000400047825 */ /* 0x010fc800078e0204 */
[C---:B-----5:R-:W-:Y:S01]  /*0190*/  IMAD.WIDE R6, R15.reuse, 0x4, R6 ;  /* 0x000000040f067825 */ /* 0x060fe200078e0206 */
[----:B------:R4:W5:Y:S03]  /*01a0*/  @!P0 LDG.E R2, desc[UR4][R4.64] ;  /* 0x0000000404028981 */ /* 0x000966000c1e1900 */
[C---:B0-2---:R-:W-:Y:S01]  /*01b0*/  IMAD.WIDE R8, R15.reuse, 0x4, R10 ;  /* 0x000000040f087825 */ /* 0x045fe200078e020a */
[----:B------:R0:W5:Y:S03]  /*01c0*/  @!P0 LDG.E.EL R3, desc[UR4][R6.64] ;  /* 0x0000000406038981 */ /* 0x000166000c2e1900 */
[----:B-1----:R-:W-:Y:S01]  /*01d0*/  IMAD.WIDE R10, R15, 0x4, R12 ;  /* 0x000000040f0a7825 */ /* 0x002fe200078e020c */
[----:B------:R-:W-:Y:S01]  /*01e0*/  CS2R R12, SRZ ;  /* 0x00000000000c7805 */ /* 0x000fe2000001ff00 */
[----:B----4-:R-:W1:Y:S05]  /*01f0*/  LDC.64 R4, c[0x0][0x238] ;  /* 0x00008e00ff047b82 */ /* 0x010e6a0000000a00 */
[----:B------:R-:W2:Y:S04]  /*0200*/  @!P0 LDG.E.EL R12, desc[UR4][R8.64] ;  /* 0x00000004080c8981 */ /* 0x000ea8000c2e1900 */
[----:B------:R-:W2:Y:S01]  /*0210*/  @!P0 LDG.E.EL R13, desc[UR4][R10.64] ;  /* 0x000000040a0d8981 */ /* 0x000ea2000c2e1900 */
[----:B0-----:R-:W-:-:S02]  /*0220*/  IMAD.MOV.U32 R6, RZ, RZ, 0x3e800000 ;  /* 0x3e800000ff067424 */ /* 0x001fc400078e00ff */
[----:B---3--:R-:W-:-:S04]  /*0230*/  FADD R14, R14, 9.9999997473787516356e-06 ;  /* 0x3727c5ac0e0e7421 */ /* 0x008fc80000000000 */
[----:B------:R-:W0:Y:S01]  /*0240*/  MUFU.SQRT R15, R14 ;  /* 0x0000000e000f7308 */ /* 0x000e220000002000 */
[----:B-----5:R-:W-:Y:S01]  /*0250*/  FADD R2, -R3, R2 ;  /* 0x0000000203027221 */ /* 0x020fe20000000100 */
[C---:B0-----:R-:W-:Y:S02]  /*0260*/  FSETP.GT.AND P1, PT, R15.reuse, 8.50705917302346158658e+37, PT ;  /* 0x7e8000000f00780b */ /* 0x041fe40003f24000 */
[----:B------:R-:W-:Y:S02]  /*0270*/  FSETP.GEU.AND P2, PT, R15, 1.175494350822287508e-38, PT ;  /* 0x008000000f00780b */ /* 0x000fe40003f4e000 */
[----:B------:R-:W-:-:S09]  /*0280*/  FSEL R6, R6, 1, P1 ;  /* 0x3f80000006067808 */ /* 0x000fd20000800000 */
[----:B------:R-:W-:Y:S02]  /*0290*/  @P1 FMUL R15, R15, 0.25 ;  /* 0x3e8000000f0f1820 */ /* 0x000fe40000400000 */
[----:B------:R-:W-:Y:S02]  /*02a0*/  @!P2 FMUL R6, R6, 16777216 ;  /* 0x4b8000000606a820 */ /* 0x000fe40000400000 */
[----:B------:R-:W-:-:S06]  /*02b0*/  @!P2 FMUL R15, R15, 16777216 ;  /* 0x4b8000000f0fa820 */ /* 0x000fcc0000400000 */
[----:B------:R-:W0:Y:S02]  /*02c0*/  MUFU.RCP R15, R15 ;  /* 0x0000000f000f7308 */ /* 0x000e240000001000 */
[----:B0-----:R-:W-:-:S04]  /*02d0*/  FMUL R3, R15, R6 ;  /* 0x000000060f037220 */ /* 0x001fc80000400000 */
[----:B------:R-:W-:-:S04]  /*02e0*/  FMUL R2, R2, R3 ;  /* 0x0000000302027220 */ /* 0x000fc80000400000 */
[----:B--2---:R-:W-:Y:S01]  /*02f0*/  FFMA R12, R2, R12, R13 ;  /* 0x0000000c020c7223 */ /* 0x004fe2000000000d */
[----:B-1----:R-:W-:-:S04]  /*0300*/  IMAD.WIDE R2, R0, 0x4, R4 ;  /* 0x0000000400027825 */ /* 0x002fc800078e0204 */
[----:B------:R-:W-:-:S04]  /*0310*/  FSETP.GEU.AND P1, PT, R12, RZ, PT ;  /* 0x000000ff0c00720b */ /* 0x000fc80003f2e000 */
[----:B------:R-:W-:Y:S01]  /*0320*/  FSEL R5, R12, RZ, P1 ;  /* 0x000000ff0c057208 */ /* 0x000fe20000800000 */
[----:B------:R-:W-:Y:S08]  /*0330*/  @P0 EXIT ;  /* 0x000000000000094d */ /* 0x000ff00003800000 */
[----:B------:R-:W-:Y:S01]  /*0340*/  STG.E desc[UR4][R2.64], R5 ;  /* 0x0000000502007986 */ /* 0x000fe2000c101904 */
[----:B------:R-:W-:Y:S05]  /*0350*/  EXIT ;  /* 0x000000000000794d */ /* 0x000fea0003800000 */
.L_x_0:
[----:B------:R-:W-:-:S00]  /*0360*/  BRA `(.L_x_0) ;  /* 0xfffffffc00fc7947 */ /* 0x000fc0000383ffff */
[----:B------:R-:W-:-:S00]  /*0370*/  NOP ;  /* 0x0000000000007918 */ /* 0x000fc00000000000 */
        /* <DEDUP_REMOVED lines=8> */
.L_x_1:


//--------------------- .nv.global.init           --------------------------
	.section	.nv.global.init,"aw",@progbits
.nv.global.init:
	.type		_$_str,@object
	.size		_$_str,(_$_str_$_2 - _$_str)
_$_str:
        /*0000*/ 	.byte	0x5f, 0x5f, 0x43, 0x55, 0x44, 0x41, 0x5f, 0x46, 0x54, 0x5a, 0x00
	.type		_$_str_$_2,@object
	.size		_$_str_$_2,(.L_1 - _$_str_$_2)
_$_str_$_2:
        /*000b*/ 	.byte	0x5f, 0x5f, 0x43, 0x55, 0x44, 0x41, 0x5f, 0x50, 0x52, 0x45, 0x43, 0x5f, 0x53, 0x51, 0x52, 0x54
        /*001b*/ 	.byte	0x00
.L_1:


//--------------------- .nv.constant0.triton_poi_fused__native_batch_norm_legit_no_training_relu_6 --------------------------
	.section	.nv.constant0.triton_poi_fused__native_batch_norm_legit_no_training_relu_6,"a",@progbits
	.sectionflags	@""
	.align	4
.nv.constant0.triton_poi_fused__native_batch_norm_legit_no_training_relu_6:
	.zero		580
